	.headerflags	@"EF_CUDA_TEXMODE_UNIFIED EF_CUDA_64BIT_ADDRESS EF_CUDA_ACCELERATORS EF_CUDA_SM90 EF_CUDA_VIRTUAL_SM(EF_CUDA_SM90)"
	.elftype	@"ET_EXEC"


//--------------------- .nv.info                  --------------------------
	.section	.nv.info,"",@"SHT_CUDA_INFO"
	.align	4


	//----- nvinfo : EIATTR_REGCOUNT
	.align		4
        /*0000*/ 	.byte	0x04, 0x2f
        /*0002*/ 	.short	(.L_1 - .L_0)
	.align		4
.L_0:
        /*0004*/ 	.word	index@(triton_poi_fused_convolution_div_14)
        /*0008*/ 	.word	0x00000030


	//----- nvinfo : EIATTR_MIN_STACK_SIZE
	.align		4
.L_1:
        /*000c*/ 	.byte	0x04, 0x12
        /*000e*/ 	.short	(.L_3 - .L_2)
	.align		4
.L_2:
        /*0010*/ 	.word	index@(triton_poi_fused_convolution_div_14)
        /*0014*/ 	.word	0x00000000


	//----- nvinfo : EIATTR_FRAME_SIZE
	.align		4
.L_3:
        /*0018*/ 	.byte	0x04, 0x11
        /*001a*/ 	.short	(.L_5 - .L_4)
	.align		4
.L_4:
        /*001c*/ 	.word	index@(triton_poi_fused_convolution_div_14)
        /*0020*/ 	.word	0x00000000


	//----- nvinfo : EIATTR_MIN_STACK_SIZE
	.align		4
.L_5:
        /*0024*/ 	.byte	0x04, 0x12
        /*0026*/ 	.short	(.L_7 - .L_6)
	.align		4
.L_6:
        /*0028*/ 	.word	index@(triton_poi_fused_convolution_div_14)
        /*002c*/ 	.word	0x00000000
.L_7:


//--------------------- .nv.info.triton_poi_fused_convolution_div_14 --------------------------
	.section	.nv.info.triton_poi_fused_convolution_div_14,"",@"SHT_CUDA_INFO"
	.sectionflags	@""
	.align	4


	//----- nvinfo : EIATTR_CUDA_API_VERSION
	.align		4
        /*0000*/ 	.byte	0x04, 0x37
        /*0002*/ 	.short	(.L_9 - .L_8)
.L_8:
        /*0004*/ 	.word	0x0000007c


	//----- nvinfo : EIATTR_KPARAM_INFO
	.align		4
.L_9:
        /*0008*/ 	.byte	0x04, 0x17
        /*000a*/ 	.short	(.L_11 - .L_10)
.L_10:
        /*000c*/ 	.word	0x00000000
        /*0010*/ 	.short	0x0005
        /*0012*/ 	.short	0x0024
        /*0014*/ 	.byte	0x00, 0xf0, 0x11, 0x00


	//----- nvinfo : EIATTR_KPARAM_INFO
	.align		4
.L_11:
        /*0018*/ 	.byte	0x04, 0x17
        /*001a*/ 	.short	(.L_13 - .L_12)
.L_12:
        /*001c*/ 	.word	0x00000000
        /*0020*/ 	.short	0x0004
        /*0022*/ 	.short	0x0020
        /*0024*/ 	.byte	0x00, 0xf0, 0x11, 0x00


	//----- nvinfo : EIATTR_KPARAM_INFO
	.align		4
.L_13:
        /*0028*/ 	.byte	0x04, 0x17
        /*002a*/ 	.short	(.L_15 - .L_14)
.L_14:
        /*002c*/ 	.word	0x00000000
        /*0030*/ 	.short	0x0003
        /*0032*/ 	.short	0x0018
        /*0034*/ 	.byte	0x00, 0xf4, 0x21, 0x00


	//----- nvinfo : EIATTR_KPARAM_INFO
	.align		4
.L_15:
        /*0038*/ 	.byte	0x04, 0x17
        /*003a*/ 	.short	(.L_17 - .L_16)
.L_16:
        /*003c*/ 	.word	0x00000000
        /*0040*/ 	.short	0x0002
        /*0042*/ 	.short	0x0010
        /*0044*/ 	.byte	0x00, 0xf4, 0x21, 0x00


	//----- nvinfo : EIATTR_KPARAM_INFO
	.align		4
.L_17:
        /*0048*/ 	.byte	0x04, 0x17
        /*004a*/ 	.short	(.L_19 - .L_18)
.L_18:
        /*004c*/ 	.word	0x00000000
        /*0050*/ 	.short	0x0001
        /*0052*/ 	.short	0x0008
        /*0054*/ 	.byte	0x00, 0xf4, 0x21, 0x00


	//----- nvinfo : EIATTR_KPARAM_INFO
	.align		4
.L_19:
        /*0058*/ 	.byte	0x04, 0x17
        /*005a*/ 	.short	(.L_21 - .L_20)
.L_20:
        /*005c*/ 	.word	0x00000000
        /*0060*/ 	.short	0x0000
        /*0062*/ 	.short	0x0000
        /*0064*/ 	.byte	0x00, 0xf4, 0x21, 0x00


	//----- nvinfo : EIATTR_SPARSE_MMA_MASK
	.align		4
.L_21:
        /*0068*/ 	.byte	0x03, 0x50
        /*006a*/ 	.short	0x0000


	//----- nvinfo : EIATTR_MAXREG_COUNT
	.align		4
        /*006c*/ 	.byte	0x03, 0x1b
        /*006e*/ 	.short	0x00ff


	//----- nvinfo : EIATTR_EXIT_INSTR_OFFSETS
	.align		4
        /*0070*/ 	.byte	0x04, 0x1c
        /*0072*/ 	.short	(.L_23 - .L_22)


	//   ....[0]....
.L_22:
        /*0074*/ 	.word	0x00001350


	//   ....[1]....
        /*0078*/ 	.word	0x00001370


	//----- nvinfo : EIATTR_REQNTID
	.align		4
.L_23:
        /*007c*/ 	.byte	0x04, 0x10
        /*007e*/ 	.short	(.L_25 - .L_24)
.L_24:
        /*0080*/ 	.word	0x00000100
        /*0084*/ 	.word	0x00000001
        /*0088*/ 	.word	0x00000001


	//----- nvinfo : EIATTR_CBANK_PARAM_SIZE
	.align		4
.L_25:
        /*008c*/ 	.byte	0x03, 0x19
        /*008e*/ 	.short	0x0028


	//----- nvinfo : EIATTR_PARAM_CBANK
	.align		4
        /*0090*/ 	.byte	0x04, 0x0a
        /*0092*/ 	.short	(.L_27 - .L_26)
	.align		4
.L_26:
        /*0094*/ 	.word	index@(.nv.constant0.triton_poi_fused_convolution_div_14)
        /*0098*/ 	.short	0x0210
        /*009a*/ 	.short	0x0028


	//----- nvinfo : EIATTR_SW_WAR
	.align		4
.L_27:
        /*009c*/ 	.byte	0x04, 0x36
        /*009e*/ 	.short	(.L_29 - .L_28)
.L_28:
        /*00a0*/ 	.word	0x00000008
.L_29:


//--------------------- .nv.callgraph             --------------------------
	.section	.nv.callgraph,"",@"SHT_CUDA_CALLGRAPH"
	.align	4
	.sectionentsize	8
	.align		4
        /*0000*/ 	.word	0x00000000
	.align		4
        /*0004*/ 	.word	0xffffffff
	.align		4
        /*0008*/ 	.word	0x00000000
	.align		4
        /*000c*/ 	.word	0xfffffffe
	.align		4
        /*0010*/ 	.word	0x00000000
	.align		4
        /*0014*/ 	.word	0xfffffffd
	.align		4
        /*0018*/ 	.word	0x00000000
	.align		4
        /*001c*/ 	.word	0xfffffffc


//--------------------- .text.triton_poi_fused_convolution_div_14 --------------------------
	.section	.text.triton_poi_fused_convolution_div_14,"ax",@progbits
	.sectionflags	@"SHF_BARRIERS=1"
	.align	128
        .global         triton_poi_fused_convolution_div_14
        .type           triton_poi_fused_convolution_div_14,@function
        .size           triton_poi_fused_convolution_div_14,(.L_x_1 - triton_poi_fused_convolution_div_14)
        .other          triton_poi_fused_convolution_div_14,@"STO_CUDA_ENTRY STV_DEFAULT"
triton_poi_fused_convolution_div_14:
.text.triton_poi_fused_convolution_div_14:
[----:B------:R-:W0:Y:S01]  /*0000*/  LDC R1, c[0x0][0x28] ;  /* 0x00000a00ff017b82 */ /* 0x000e220000000800 */
[----:B------:R-:W1:Y:S07]  /*0010*/  S2R R32, SR_TID.X ;  /* 0x0000000000207919 */ /* 0x000e6e0000002100 */
[----:B------:R-:W2:Y:S01]  /*0020*/  LDC.64 R4, c[0x0][0x218] ;  /* 0x00008600ff047b82 */ /* 0x000ea20000000a00 */
[----:B------:R-:W-:Y:S01]  /*0030*/  ULDC.64 UR6, c[0x0][0x208] ;  /* 0x0000820000067ab9 */ /* 0x000fe20000000a00 */
[----:B------:R-:W3:Y:S01]  /*0040*/  S2R R34, SR_CTAID.Y ;  /* 0x0000000000227919 */ /* 0x000ee20000002600 */
[----:B------:R-:W4:Y:S05]  /*0050*/  S2R R6, SR_CTAID.X ;  /* 0x0000000000067919 */ /* 0x000f2a0000002500 */
[----:B------:R-:W5:Y:S01]  /*0060*/  LDC.64 R20, c[0x0][0x210] ;  /* 0x00008400ff147b82 */ /* 0x000f620000000a00 */
[----:B-1----:R-:W-:Y:S01]  /*0070*/  IMAD.SHL.U32 R0, R32, 0x4, RZ ;  /* 0x0000000420007824 */ /* 0x002fe200078e00ff */
[----:B------:R-:W-:-:S02]  /*0080*/  SHF.R.U32.HI R8, RZ, 0x6, R32 ;  /* 0x00000006ff087819 */ /* 0x000fc40000011620 */
[--C-:B---3--:R-:W-:Y:S02]  /*0090*/  SHF.R.S32.HI R2, RZ, 0x17, R34.reuse ;  /* 0x00000017ff027819 */ /* 0x108fe40000011422 */
[----:B------:R-:W-:Y:S02]  /*00a0*/  LOP3.LUT R3, R0, 0xfc, RZ, 0xc0, !PT ;  /* 0x000000fc00037812 */ /* 0x000fe400078ec0ff */
[----:B------:R-:W-:Y:S02]  /*00b0*/  SGXT R0, R2, 0x1 ;  /* 0x000000010200781a */ /* 0x000fe40000000200 */
[----:B------:R-:W-:-:S04]  /*00c0*/  PRMT R3, R3, 0x6540, R34 ;  /* 0x0000654003037816 */ /* 0x000fc80000000022 */
[----:B------:R-:W-:-:S04]  /*00d0*/  LEA.HI R0, R0, R3, RZ, 0x6 ;  /* 0x0000000300007211 */ /* 0x000fc800078f30ff */
[----:B------:R-:W-:-:S05]  /*00e0*/  LOP3.LUT R2, R0, 0xffffffc0, RZ, 0xc0, !PT ;  /* 0xffffffc000027812 */ /* 0x000fca00078ec0ff */
[----:B------:R-:W-:Y:S01]  /*00f0*/  IMAD.IADD R7, R3, 0x1, -R2 ;  /* 0x0000000103077824 */ /* 0x000fe200078e0a02 */
[----:B----4-:R-:W-:Y:S02]  /*0100*/  SHF.L.U32 R3, R6, 0x4, RZ ;  /* 0x0000000406037819 */ /* 0x010fe400000006ff */
[----:B------:R-:W-:Y:S02]  /*0110*/  SHF.R.S32.HI R6, RZ, 0x6, R0 ;  /* 0x00000006ff067819 */ /* 0x000fe40000011400 */
[----:B--2---:R5:W2:Y:S01]  /*0120*/  LDG.E R0, desc[UR6][R4.64] ;  /* 0x0000000604007981 */ /* 0x004aa2000c1e1900 */
[----:B------:R-:W-:-:S04]  /*0130*/  SGXT.U32 R2, R8, 0x2 ;  /* 0x000000020802781a */ /* 0x000fc80000000000 */
[----:B------:R-:W-:Y:S01]  /*0140*/  LOP3.LUT R37, R3, R2, RZ, 0xfc, !PT ;  /* 0x0000000203257212 */ /* 0x000fe200078efcff */
[----:B------:R-:W-:Y:S01]  /*0150*/  IMAD R6, R6, 0x240, R7 ;  /* 0x0000024006067824 */ /* 0x000fe200078e0207 */
[----:B------:R-:W-:Y:S02]  /*0160*/  LOP3.LUT R31, R3, 0x4, R2, 0xfe, !PT ;  /* 0x00000004031f7812 */ /* 0x000fe400078efe02 */
[C---:B------:R-:W-:Y:S01]  /*0170*/  ISETP.GE.AND P3, PT, R37.reuse, 0x9, PT ;  /* 0x000000092500780c */ /* 0x040fe20003f66270 */
[----:B------:R-:W-:Y:S01]  /*0180*/  IMAD R37, R37, 0x40, R6 ;  /* 0x0000004025257824 */ /* 0x000fe200078e0206 */
[----:B------:R-:W-:Y:S02]  /*0190*/  LOP3.LUT R33, R3, 0x8, R2, 0xfe, !PT ;  /* 0x0000000803217812 */ /* 0x000fe400078efe02 */
[----:B------:R-:W-:Y:S02]  /*01a0*/  ISETP.GE.AND P2, PT, R31, 0x9, PT ;  /* 0x000000091f00780c */ /* 0x000fe40003f46270 */
[----:B------:R-:W-:-:S02]  /*01b0*/  CS2R R16, SRZ ;  /* 0x0000000000107805 */ /* 0x000fc4000001ff00 */
[----:B------:R-:W-:Y:S01]  /*01c0*/  CS2R R18, SRZ ;  /* 0x0000000000127805 */ /* 0x000fe2000001ff00 */
[----:B-----5:R-:W-:Y:S01]  /*01d0*/  IMAD.WIDE R4, R37, 0x4, R20 ;  /* 0x0000000425047825 */ /* 0x020fe200078e0214 */
[----:B------:R-:W-:-:S03]  /*01e0*/  ISETP.GE.AND P1, PT, R33, 0x9, PT ;  /* 0x000000092100780c */ /* 0x000fc60003f26270 */
[----:B------:R-:W-:Y:S01]  /*01f0*/  IMAD R31, R31, 0x40, R6 ;  /* 0x000000401f1f7824 */ /* 0x000fe200078e0206 */
[----:B------:R-:W-:Y:S02]  /*0200*/  LEA R33, R33, R6, 0x6 ;  /* 0x0000000621217211 */ /* 0x000fe400078e30ff */
[----:B------:R-:W-:Y:S02]  /*0210*/  CS2R R12, SRZ ;  /* 0x00000000000c7805 */ /* 0x000fe4000001ff00 */
[----:B------:R-:W-:Y:S01]  /*0220*/  CS2R R14, SRZ ;  /* 0x00000000000e7805 */ /* 0x000fe2000001ff00 */
[--C-:B------:R-:W-:Y:S01]  /*0230*/  IMAD.WIDE R22, R31, 0x4, R20.reuse ;  /* 0x000000041f167825 */ /* 0x100fe200078e0214 */
[----:B------:R-:W-:Y:S01]  /*0240*/  ISETP.GE.AND P0, PT, R3, RZ, PT ;  /* 0x000000ff0300720c */ /* 0x000fe20003f06270 */
[----:B------:R1:W3:Y:S01]  /*0250*/  @!P3 LDG.E.EL.128 R16, desc[UR6][R4.64] ;  /* 0x000000060410b981 */ /* 0x0002e2000c2e1d00 */
[----:B------:R-:W-:Y:S02]  /*0260*/  CS2R R8, SRZ ;  /* 0x0000000000087805 */ /* 0x000fe4000001ff00 */
[----:B------:R-:W-:Y:S01]  /*0270*/  CS2R R10, SRZ ;  /* 0x00000000000a7805 */ /* 0x000fe2000001ff00 */
[--C-:B------:R-:W-:Y:S01]  /*0280*/  IMAD.WIDE R24, R33, 0x4, R20.reuse ;  /* 0x0000000421187825 */ /* 0x100fe200078e0214 */
[----:B------:R4:W5:Y:S03]  /*0290*/  @!P2 LDG.E.EL.128 R12, desc[UR6][R22.64] ;  /* 0x00000006160ca981 */ /* 0x000966000c2e1d00 */
[----:B------:R-:W-:Y:S01]  /*02a0*/  VIADD R35, R37, 0x300 ;  /* 0x0000030025237836 */ /* 0x000fe20000000000 */
[----:B------:R-:W-:Y:S01]  /*02b0*/  CS2R R6, SRZ ;  /* 0x0000000000067805 */ /* 0x000fe2000001ff00 */
[----:B------:R-:W5:Y:S01]  /*02c0*/  @!P1 LDG.E.EL.128 R8, desc[UR6][R24.64] ;  /* 0x0000000618089981 */ /* 0x000f62000c2e1d00 */
[----:B-1----:R-:W-:Y:S01]  /*02d0*/  CS2R R4, SRZ ;  /* 0x0000000000047805 */ /* 0x002fe2000001ff00 */
[----:B------:R-:W-:-:S05]  /*02e0*/  IMAD.WIDE R20, R35, 0x4, R20 ;  /* 0x0000000423147825 */ /* 0x000fca00078e0214 */
[----:B------:R1:W5:Y:S01]  /*02f0*/  @!P0 LDG.E.EL.128 R4, desc[UR6][R20.64] ;  /* 0x0000000614048981 */ /* 0x000362000c2e1d00 */
[----:B------:R-:W1:Y:S01]  /*0300*/  S2UR UR5, SR_CgaCtaId ;  /* 0x00000000000579c3 */ /* 0x000e620000008800 */
[----:B----4-:R-:W-:Y:S01]  /*0310*/  IMAD.SHL.U32 R22, R32, 0x40, RZ ;  /* 0x0000004020167824 */ /* 0x010fe200078e00ff */
[----:B------:R-:W-:-:S04]  /*0320*/  UMOV UR4, 0x400 ;  /* 0x0000040000047882 */ /* 0x000fc80000000000 */
[----:B------:R-:W-:-:S04]  /*0330*/  LOP3.LUT R23, R22, 0xfc0, RZ, 0xc0, !PT ;  /* 0x00000fc016177812 */ /* 0x000fc800078ec0ff */
[C---:B------:R-:W-:Y:S02]  /*0340*/  LOP3.LUT R22, R23.reuse, R2, RZ, 0xfc, !PT ;  /* 0x0000000217167212 */ /* 0x040fe400078efcff */
[C---:B------:R-:W-:Y:S02]  /*0350*/  LOP3.LUT R2, R23.reuse, 0x10, RZ, 0xfc, !PT ;  /* 0x0000001017027812 */ /* 0x040fe400078efcff */
[C---:B-1----:R-:W-:Y:S02]  /*0360*/  LOP3.LUT R20, R23.reuse, 0x20, RZ, 0xfc, !PT ;  /* 0x0000002017147812 */ /* 0x042fe400078efcff */
[----:B0-----:R-:W-:Y:S01]  /*0370*/  LOP3.LUT R24, R23, 0x30, RZ, 0xfc, !PT ;  /* 0x0000003017187812 */ /* 0x001fe200078efcff */
[----:B------:R-:W-:-:S06]  /*0380*/  UPRMT UR4, UR5, 0x654, UR4 ;  /* 0x0000065405047896 */ /* 0x000fcc0008000004 */
[----:B------:R-:W-:Y:S02]  /*0390*/  LEA.HI R25, R23, UR4, RZ, 0x1e ;  /* 0x0000000417197c11 */ /* 0x000fe4000f8ff0ff */
[----:B------:R-:W-:Y:S02]  /*03a0*/  LEA.HI R21, R2, UR4, RZ, 0x1e ;  /* 0x0000000402157c11 */ /* 0x000fe4000f8ff0ff */
[----:B------:R-:W-:Y:S02]  /*03b0*/  LEA R23, R22, R25, 0x2 ;  /* 0x0000001916177211 */ /* 0x000fe400078e10ff */
[----:B------:R-:W-:Y:S02]  /*03c0*/  LEA.HI R25, R20, UR4, RZ, 0x1e ;  /* 0x0000000414197c11 */ /* 0x000fe4000f8ff0ff */
[----:B------:R-:W-:Y:S01]  /*03d0*/  LEA.HI R27, R24, UR4, RZ, 0x1e ;  /* 0x00000004181b7c11 */ /* 0x000fe2000f8ff0ff */
[C---:B------:R-:W-:Y:S02]  /*03e0*/  IMAD R2, R22.reuse, 0x4, R21 ;  /* 0x0000000416027824 */ /* 0x040fe400078e0215 */
[C---:B------:R-:W-:Y:S01]  /*03f0*/  IMAD R21, R22.reuse, 0x4, R25 ;  /* 0x0000000416157824 */ /* 0x040fe200078e0219 */
[----:B------:R-:W-:-:S02]  /*0400*/  LEA R20, R22, R27, 0x2 ;  /* 0x0000001b16147211 */ /* 0x000fc400078e10ff */
[----:B------:R-:W0:Y:S01]  /*0410*/  S2R R22, SR_TID.X ;  /* 0x0000000000167919 */ /* 0x000e220000002100 */
[----:B------:R-:W-:-:S04]  /*0420*/  SHF.R.U32.HI R24, RZ, 0x2, R32 ;  /* 0x00000002ff187819 */ /* 0x000fc80000011620 */
[----:B------:R-:W-:Y:S02]  /*0430*/  LOP3.LUT R24, R24, 0x3c, RZ, 0xc0, !PT ;  /* 0x0000003c18187812 */ /* 0x000fe400078ec0ff */
[C---:B--2---:R-:W-:Y:S02]  /*0440*/  FSETP.GT.AND P4, PT, |R0|.reuse, 8.50705917302346158658e+37, PT ;  /* 0x7e8000000000780b */ /* 0x044fe40003f84200 */
[----:B------:R-:W-:-:S11]  /*0450*/  FSETP.GEU.AND P5, PT, |R0|, 1.175494350822287508e-38, PT ;  /* 0x008000000000780b */ /* 0x000fd60003fae200 */
[----:B------:R-:W-:-:S04]  /*0460*/  @P4 FMUL R0, R0, 0.25 ;  /* 0x3e80000000004820 */ /* 0x000fc80000400000 */
[----:B------:R-:W-:-:S06]  /*0470*/  @!P5 FMUL R0, R0, 16777216 ;  /* 0x4b8000000000d820 */ /* 0x000fcc0000400000 */
[----:B------:R-:W1:Y:S01]  /*0480*/  MUFU.RCP R0, R0 ;  /* 0x0000000000007308 */ /* 0x000e620000001000 */
[----:B---3--:R-:W-:Y:S01]  /*0490*/  @P4 FMUL R16, R16, 0.25 ;  /* 0x3e80000010104820 */ /* 0x008fe20000400000 */
[----:B------:R-:W-:Y:S01]  /*04a0*/  @P4 FMUL R17, R17, 0.25 ;  /* 0x3e80000011114820 */ /* 0x000fe20000400000 */
[----:B------:R-:W-:Y:S01]  /*04b0*/  @P4 FMUL R18, R18, 0.25 ;  /* 0x3e80000012124820 */ /* 0x000fe20000400000 */
[----:B------:R-:W-:Y:S01]  /*04c0*/  @P4 FMUL R19, R19, 0.25 ;  /* 0x3e80000013134820 */ /* 0x000fe20000400000 */
[----:B-----5:R-:W-:Y:S01]  /*04d0*/  @P4 FMUL R12, R12, 0.25 ;  /* 0x3e8000000c0c4820 */ /* 0x020fe20000400000 */
[----:B------:R-:W-:Y:S01]  /*04e0*/  @!P5 FMUL R16, R16, 16777216 ;  /* 0x4b8000001010d820 */ /* 0x000fe20000400000 */
[----:B------:R-:W-:Y:S01]  /*04f0*/  @P4 FMUL R13, R13, 0.25 ;  /* 0x3e8000000d0d4820 */ /* 0x000fe20000400000 */
[----:B------:R-:W-:Y:S01]  /*0500*/  @!P5 FMUL R17, R17, 16777216 ;  /* 0x4b8000001111d820 */ /* 0x000fe20000400000 */
[----:B------:R-:W-:Y:S01]  /*0510*/  @P4 FMUL R14, R14, 0.25 ;  /* 0x3e8000000e0e4820 */ /* 0x000fe20000400000 */
[----:B------:R-:W-:Y:S01]  /*0520*/  @!P5 FMUL R18, R18, 16777216 ;  /* 0x4b8000001212d820 */ /* 0x000fe20000400000 */
[----:B------:R-:W-:Y:S01]  /*0530*/  @P4 FMUL R15, R15, 0.25 ;  /* 0x3e8000000f0f4820 */ /* 0x000fe20000400000 */
[----:B------:R-:W-:Y:S01]  /*0540*/  @!P5 FMUL R19, R19, 16777216 ;  /* 0x4b8000001313d820 */ /* 0x000fe20000400000 */
[----:B------:R-:W-:Y:S01]  /*0550*/  @P4 FMUL R8, R8, 0.25 ;  /* 0x3e80000008084820 */ /* 0x000fe20000400000 */
[----:B------:R-:W-:Y:S01]  /*0560*/  @!P5 FMUL R12, R12, 16777216 ;  /* 0x4b8000000c0cd820 */ /* 0x000fe20000400000 */
[C---:B-1----:R-:W-:Y:S01]  /*0570*/  FMUL R16, R0.reuse, R16 ;  /* 0x0000001000107220 */ /* 0x042fe20000400000 */
[----:B------:R-:W-:Y:S01]  /*0580*/  @P4 FMUL R9, R9, 0.25 ;  /* 0x3e80000009094820 */ /* 0x000fe20000400000 */
[----:B------:R-:W-:Y:S01]  /*0590*/  @!P5 FMUL R13, R13, 16777216 ;  /* 0x4b8000000d0dd820 */ /* 0x000fe20000400000 */
[----:B------:R-:W-:Y:S01]  /*05a0*/  FMUL R17, R0, R17 ;  /* 0x0000001100117220 */ /* 0x000fe20000400000 */
[----:B------:R-:W-:Y:S01]  /*05b0*/  @P4 FMUL R10, R10, 0.25 ;  /* 0x3e8000000a0a4820 */ /* 0x000fe20000400000 */
[----:B------:R-:W-:Y:S01]  /*05c0*/  @!P5 FMUL R14, R14, 16777216 ;  /* 0x4b8000000e0ed820 */ /* 0x000fe20000400000 */
[C---:B------:R-:W-:Y:S01]  /*05d0*/  FMUL R18, R0.reuse, R18 ;  /* 0x0000001200127220 */ /* 0x040fe20000400000 */
[----:B------:R-:W-:Y:S01]  /*05e0*/  @P4 FMUL R11, R11, 0.25 ;  /* 0x3e8000000b0b4820 */ /* 0x000fe20000400000 */
[----:B------:R-:W-:Y:S01]  /*05f0*/  @!P5 FMUL R15, R15, 16777216 ;  /* 0x4b8000000f0fd820 */ /* 0x000fe20000400000 */
[----:B------:R-:W-:Y:S01]  /*0600*/  FMUL R19, R0, R19 ;  /* 0x0000001300137220 */ /* 0x000fe20000400000 */
[----:B------:R-:W-:Y:S01]  /*0610*/  @!P5 FMUL R8, R8, 16777216 ;  /* 0x4b8000000808d820 */ /* 0x000fe20000400000 */
[----:B------:R-:W-:Y:S01]  /*0620*/  @P4 FMUL R4, R4, 0.25 ;  /* 0x3e80000004044820 */ /* 0x000fe20000400000 */
[C---:B------:R-:W-:Y:S01]  /*0630*/  FMUL R12, R0.reuse, R12 ;  /* 0x0000000c000c7220 */ /* 0x040fe20000400000 */
[----:B------:R-:W-:Y:S01]  /*0640*/  @!P5 FMUL R9, R9, 16777216 ;  /* 0x4b8000000909d820 */ /* 0x000fe20000400000 */
[----:B------:R-:W-:Y:S01]  /*0650*/  @P4 FMUL R5, R5, 0.25 ;  /* 0x3e80000005054820 */ /* 0x000fe20000400000 */
[----:B------:R-:W-:Y:S01]  /*0660*/  FMUL R13, R0, R13 ;  /* 0x0000000d000d7220 */ /* 0x000fe20000400000 */
[----:B------:R-:W-:Y:S01]  /*0670*/  STS [R23], R16 ;  /* 0x0000001017007388 */ /* 0x000fe20000000800 */
[----:B------:R-:W-:Y:S01]  /*0680*/  @!P5 FMUL R10, R10, 16777216 ;  /* 0x4b8000000a0ad820 */ /* 0x000fe20000400000 */
[----:B------:R-:W-:Y:S01]  /*0690*/  @P4 FMUL R6, R6, 0.25 ;  /* 0x3e80000006064820 */ /* 0x000fe20000400000 */
[C---:B------:R-:W-:Y:S01]  /*06a0*/  FMUL R14, R0.reuse, R14 ;  /* 0x0000000e000e7220 */ /* 0x040fe20000400000 */
[----:B------:R-:W-:Y:S01]  /*06b0*/  STS [R2+0x40], R17 ;  /* 0x0000401102007388 */ /* 0x000fe20000000800 */
[----:B------:R-:W-:Y:S01]  /*06c0*/  @!P5 FMUL R11, R11, 16777216 ;  /* 0x4b8000000b0bd820 */ /* 0x000fe20000400000 */
[----:B------:R-:W-:Y:S01]  /*06d0*/  @P4 FMUL R7, R7, 0.25 ;  /* 0x3e80000007074820 */ /* 0x000fe20000400000 */
[C---:B------:R-:W-:Y:S01]  /*06e0*/  FMUL R15, R0.reuse, R15 ;  /* 0x0000000f000f7220 */ /* 0x040fe20000400000 */
[----:B------:R-:W-:Y:S01]  /*06f0*/  STS [R21+0x80], R18 ;  /* 0x0000801215007388 */ /* 0x000fe20000000800 */
[----:B------:R-:W-:Y:S01]  /*0700*/  FMUL R8, R0, R8 ;  /* 0x0000000800087220 */ /* 0x000fe20000400000 */
[----:B------:R-:W-:Y:S01]  /*0710*/  @!P5 FMUL R4, R4, 16777216 ;  /* 0x4b8000000404d820 */ /* 0x000fe20000400000 */
[C---:B------:R-:W-:Y:S01]  /*0720*/  FMUL R9, R0.reuse, R9 ;  /* 0x0000000900097220 */ /* 0x040fe20000400000 */
[----:B------:R-:W-:Y:S01]  /*0730*/  STS [R20+0xc0], R19 ;  /* 0x0000c01314007388 */ /* 0x000fe20000000800 */
[----:B------:R-:W-:Y:S01]  /*0740*/  @!P5 FMUL R5, R5, 16777216 ;  /* 0x4b8000000505d820 */ /* 0x000fe20000400000 */
[----:B------:R-:W-:Y:S01]  /*0750*/  FMUL R10, R0, R10 ;  /* 0x0000000a000a7220 */ /* 0x000fe20000400000 */
[----:B------:R-:W-:Y:S01]  /*0760*/  @!P5 FMUL R6, R6, 16777216 ;  /* 0x4b8000000606d820 */ /* 0x000fe20000400000 */
[----:B------:R-:W-:Y:S01]  /*0770*/  STS [R23+0x10], R12 ;  /* 0x0000100c17007388 */ /* 0x000fe20000000800 */
[----:B------:R-:W-:Y:S01]  /*0780*/  FMUL R11, R0, R11 ;  /* 0x0000000b000b7220 */ /* 0x000fe20000400000 */
[----:B------:R-:W-:-:S02]  /*0790*/  @!P5 FMUL R7, R7, 16777216 ;  /* 0x4b8000000707d820 */ /* 0x000fc40000400000 */
[----:B------:R-:W-:Y:S01]  /*07a0*/  STS [R2+0x50], R13 ;  /* 0x0000500d02007388 */ /* 0x000fe20000000800 */
[C---:B------:R-:W-:Y:S01]  /*07b0*/  FMUL R4, R0.reuse, R4 ;  /* 0x0000000400047220 */ /* 0x040fe20000400000 */
[C---:B------:R-:W-:Y:S02]  /*07c0*/  FMUL R5, R0.reuse, R5 ;  /* 0x0000000500057220 */ /* 0x040fe40000400000 */
[----:B------:R-:W-:Y:S01]  /*07d0*/  STS [R21+0x90], R14 ;  /* 0x0000900e15007388 */ /* 0x000fe20000000800 */
[----:B------:R-:W-:-:S03]  /*07e0*/  FMUL R6, R0, R6 ;  /* 0x0000000600067220 */ /* 0x000fc60000400000 */
[----:B------:R-:W-:Y:S01]  /*07f0*/  STS [R20+0xd0], R15 ;  /* 0x0000d00f14007388 */ /* 0x000fe20000000800 */
[----:B------:R-:W-:-:S03]  /*0800*/  FMUL R7, R0, R7 ;  /* 0x0000000700077220 */ /* 0x000fc60000400000 */
[----:B------:R-:W-:Y:S04]  /*0810*/  STS [R23+0x20], R8 ;  /* 0x0000200817007388 */ /* 0x000fe80000000800 */
[----:B------:R-:W-:Y:S04]  /*0820*/  STS [R2+0x60], R9 ;  /* 0x0000600902007388 */ /* 0x000fe80000000800 */
[----:B------:R-:W-:Y:S01]  /*0830*/  STS [R21+0xa0], R10 ;  /* 0x0000a00a15007388 */ /* 0x000fe20000000800 */
[----:B0-----:R-:W-:-:S03]  /*0840*/  LOP3.LUT R0, R22, 0xff, RZ, 0xc0, !PT ;  /* 0x000000ff16007812 */ /* 0x001fc600078ec0ff */
[----:B------:R-:W-:Y:S04]  /*0850*/  STS [R20+0xe0], R11 ;  /* 0x0000e00b14007388 */ /* 0x000fe80000000800 */
[----:B------:R0:W-:Y:S04]  /*0860*/  STS [R23+0x30], R4 ;  /* 0x0000300417007388 */ /* 0x0001e80000000800 */
[----:B------:R-:W-:Y:S04]  /*0870*/  STS [R2+0x70], R5 ;  /* 0x0000700502007388 */ /* 0x000fe80000000800 */
[----:B------:R1:W-:Y:S01]  /*0880*/  STS [R21+0xb0], R6 ;  /* 0x0000b00615007388 */ /* 0x0003e20000000800 */
[----:B------:R-:W-:-:S03]  /*0890*/  LOP3.LUT R22, R0, 0x100, RZ, 0xfc, !PT ;  /* 0x0000010000167812 */ /* 0x000fc600078efcff */
[----:B------:R2:W-:Y:S01]  /*08a0*/  STS [R20+0xf0], R7 ;  /* 0x0000f00714007388 */ /* 0x0005e20000000800 */
[C---:B------:R-:W-:Y:S02]  /*08b0*/  LOP3.LUT R25, R0.reuse, 0x200, RZ, 0xfc, !PT ;  /* 0x0000020000197812 */ /* 0x040fe400078efcff */
[C---:B------:R-:W-:Y:S02]  /*08c0*/  LOP3.LUT R26, R0.reuse, 0x300, RZ, 0xfc, !PT ;  /* 0x00000300001a7812 */ /* 0x040fe400078efcff */
[----:B------:R-:W-:Y:S02]  /*08d0*/  SHF.R.U32.HI R22, RZ, 0x2, R22 ;  /* 0x00000002ff167819 */ /* 0x000fe40000011616 */
[----:B------:R-:W-:Y:S02]  /*08e0*/  LOP3.LUT R27, R0, 0x400, RZ, 0xfc, !PT ;  /* 0x00000400001b7812 */ /* 0x000fe400078efcff */
[----:B------:R-:W-:Y:S02]  /*08f0*/  SHF.R.U32.HI R25, RZ, 0x2, R25 ;  /* 0x00000002ff197819 */ /* 0x000fe40000011619 */
[----:B------:R-:W-:-:S02]  /*0900*/  SHF.R.U32.HI R26, RZ, 0x2, R26 ;  /* 0x00000002ff1a7819 */ /* 0x000fc4000001161a */
[----:B------:R-:W-:Y:S02]  /*0910*/  LOP3.LUT R22, R22, 0x7c, RZ, 0xc0, !PT ;  /* 0x0000007c16167812 */ /* 0x000fe400078ec0ff */
[----:B------:R-:W-:Y:S02]  /*0920*/  SHF.R.U32.HI R27, RZ, 0x2, R27 ;  /* 0x00000002ff1b7819 */ /* 0x000fe4000001161b */
[----:B------:R-:W-:Y:S02]  /*0930*/  LOP3.LUT R25, R25, 0xbc, RZ, 0xc0, !PT ;  /* 0x000000bc19197812 */ /* 0x000fe400078ec0ff */
[----:B------:R-:W-:Y:S01]  /*0940*/  LOP3.LUT R26, R26, 0xfc, RZ, 0xc0, !PT ;  /* 0x000000fc1a1a7812 */ /* 0x000fe200078ec0ff */
[----:B0-----:R-:W-:Y:S01]  /*0950*/  VIADD R23, R24, UR4 ;  /* 0x0000000418177c36 */ /* 0x001fe20008000000 */
[----:B-1----:R-:W-:Y:S01]  /*0960*/  IADD3 R21, R22, UR4, RZ ;  /* 0x0000000416157c10 */ /* 0x002fe2000fffe0ff */
[----:B------:R-:W-:Y:S01]  /*0970*/  VIADD R25, R25, UR4 ;  /* 0x0000000419197c36 */ /* 0x000fe20008000000 */
[----:B------:R-:W-:Y:S01]  /*0980*/  LOP3.LUT R2, R27, 0x13c, RZ, 0xc0, !PT ;  /* 0x0000013c1b027812 */ /* 0x000fe200078ec0ff */
[----:B------:R-:W-:-:S02]  /*0990*/  VIADD R27, R26, UR4 ;  /* 0x000000041a1b7c36 */ /* 0x000fc40008000000 */
[C---:B------:R-:W-:Y:S01]  /*09a0*/  IMAD R23, R0.reuse, 0x4, R23 ;  /* 0x0000000400177824 */ /* 0x040fe200078e0217 */
[----:B------:R-:W-:Y:S01]  /*09b0*/  BAR.SYNC.DEFER_BLOCKING 0x0 ;  /* 0x0000000000007b1d */ /* 0x000fe20000010000 */
[C---:B------:R-:W-:Y:S01]  /*09c0*/  IMAD R41, R0.reuse, 0x4, R21 ;  /* 0x0000000400297824 */ /* 0x040fe200078e0215 */
[----:B------:R-:W-:Y:S01]  /*09d0*/  IADD3 R29, R2, UR4, RZ ;  /* 0x00000004021d7c10 */ /* 0x000fe2000fffe0ff */
[C---:B------:R-:W-:Y:S01]  /*09e0*/  IMAD R25, R0.reuse, 0x4, R25 ;  /* 0x0000000400197824 */ /* 0x040fe200078e0219 */
[----:B------:R-:W-:-:S03]  /*09f0*/  LEA R27, R0, R27, 0x2 ;  /* 0x0000001b001b7211 */ /* 0x000fc600078e10ff */
[----:B------:R-:W-:Y:S02]  /*0a00*/  IMAD R26, R0, 0x4, R29 ;  /* 0x00000004001a7824 */ /* 0x000fe400078e021d */
[----:B------:R-:W0:Y:S01]  /*0a10*/  LDC.64 R28, c[0x0][0x220] ;  /* 0x00008800ff1c7b82 */ /* 0x000e220000000a00 */
[----:B------:R1:W3:Y:S04]  /*0a20*/  LDS R43, [R23] ;  /* 0x00000000172b7984 */ /* 0x0002e80000000800 */
[----:B------:R-:W4:Y:S04]  /*0a30*/  LDS R41, [R41+0x400] ;  /* 0x0004000029297984 */ /* 0x000f280000000800 */
[----:B------:R5:W3:Y:S04]  /*0a40*/  LDS R39, [R25+0x800] ;  /* 0x0008000019277984 */ /* 0x000ae80000000800 */
[----:B------:R-:W3:Y:S04]  /*0a50*/  LDS R27, [R27+0xc00] ;  /* 0x000c00001b1b7984 */ /* 0x000ee80000000800 */
[----:B------:R-:W3:Y:S01]  /*0a60*/  LDS R26, [R26+0x1000] ;  /* 0x001000001a1a7984 */ /* 0x000ee20000000800 */
[----:B------:R-:W-:-:S04]  /*0a70*/  SHF.R.U32.HI R21, RZ, 0x4, R32 ;  /* 0x00000004ff157819 */ /* 0x000fc80000011620 */
[----:B------:R-:W-:Y:S02]  /*0a80*/  SGXT.U32 R21, R21, 0x4 ;  /* 0x000000041515781a */ /* 0x000fe40000000000 */
[----:B------:R-:W-:Y:S02]  /*0a90*/  LOP3.LUT R32, R3, 0xf, R32, 0xf8, !PT ;  /* 0x0000000f03207812 */ /* 0x000fe400078ef820 */
[----:B------:R-:W-:Y:S02]  /*0aa0*/  PRMT R34, R21, 0x6540, R34 ;  /* 0x0000654015227816 */ /* 0x000fe40000000022 */
[----:B------:R-:W-:Y:S02]  /*0ab0*/  ISETP.GE.AND P4, PT, R32, 0x9, PT ;  /* 0x000000092000780c */ /* 0x000fe40003f86270 */
[C---:B------:R-:W-:Y:S02]  /*0ac0*/  LOP3.LUT R3, R34.reuse, 0x10, RZ, 0xfc, !PT ;  /* 0x0000001022037812 */ /* 0x040fe400078efcff */
[C---:B------:R-:W-:Y:S01]  /*0ad0*/  LOP3.LUT R21, R34.reuse, 0x20, RZ, 0xfc, !PT ;  /* 0x0000002022157812 */ /* 0x040fe200078efcff */
[--C-:B------:R-:W-:Y:S01]  /*0ae0*/  IMAD R45, R34, 0x9, R32.reuse ;  /* 0x00000009222d7824 */ /* 0x100fe200078e0220 */
[----:B------:R-:W-:Y:S01]  /*0af0*/  LOP3.LUT R30, R0, 0x500, RZ, 0xfc, !PT ;  /* 0x00000500001e7812 */ /* 0x000fe200078efcff */
[--C-:B--2---:R-:W-:Y:S01]  /*0b00*/  IMAD R20, R3, 0x9, R32.reuse ;  /* 0x0000000903147824 */ /* 0x104fe200078e0220 */
[C---:B-1----:R-:W-:Y:S01]  /*0b10*/  LOP3.LUT R23, R34.reuse, 0x30, RZ, 0xfc, !PT ;  /* 0x0000003022177812 */ /* 0x042fe200078efcff */
[----:B------:R-:W-:Y:S01]  /*0b20*/  IMAD R22, R21, 0x9, R32 ;  /* 0x0000000915167824 */ /* 0x000fe200078e0220 */
[----:B-----5:R-:W-:Y:S01]  /*0b30*/  LOP3.LUT R25, R34, 0x40, RZ, 0xfc, !PT ;  /* 0x0000004022197812 */ /* 0x020fe200078efcff */
[----:B0-----:R-:W-:Y:S01]  /*0b40*/  IMAD.WIDE R2, R45, 0x4, R28 ;  /* 0x000000042d027825 */ /* 0x001fe200078e021c */
[----:B------:R-:W-:-:S03]  /*0b50*/  SHF.R.U32.HI R30, RZ, 0x2, R30 ;  /* 0x00000002ff1e7819 */ /* 0x000fc6000001161e */
[----:B------:R-:W-:Y:S02]  /*0b60*/  IMAD R24, R23, 0x9, R32 ;  /* 0x0000000917187824 */ /* 0x000fe400078e0220 */
[--C-:B------:R-:W-:Y:S01]  /*0b70*/  IMAD.WIDE R20, R20, 0x4, R28.reuse ;  /* 0x0000000414147825 */ /* 0x100fe200078e021c */
[----:B------:R-:W-:Y:S02]  /*0b80*/  LOP3.LUT R36, R0, 0x600, RZ, 0xfc, !PT ;  /* 0x0000060000247812 */ /* 0x000fe400078efcff */
[----:B------:R-:W-:Y:S01]  /*0b90*/  LOP3.LUT R30, R30, 0x17c, RZ, 0xc0, !PT ;  /* 0x0000017c1e1e7812 */ /* 0x000fe200078ec0ff */
[----:B------:R-:W-:Y:S01]  /*0ba0*/  IMAD.WIDE R22, R22, 0x4, R28 ;  /* 0x0000000416167825 */ /* 0x000fe200078e021c */
[----:B---3--:R-:W-:Y:S03]  /*0bb0*/  @!P4 STG.E desc[UR6][R2.64], R43 ;  /* 0x0000002b0200c986 */ /* 0x008fe6000c101906 */
[----:B------:R-:W-:Y:S01]  /*0bc0*/  IMAD R45, R25, 0x9, R32 ;  /* 0x00000009192d7824 */ /* 0x000fe200078e0220 */
[----:B----4-:R0:W-:Y:S01]  /*0bd0*/  @!P4 STG.E desc[UR6][R20.64], R41 ;  /* 0x000000291400c986 */ /* 0x0101e2000c101906 */
[----:B------:R-:W-:Y:S01]  /*0be0*/  IMAD.WIDE R24, R24, 0x4, R28 ;  /* 0x0000000418187825 */ /* 0x000fe200078e021c */
[----:B------:R-:W-:-:S02]  /*0bf0*/  LOP3.LUT R40, R0, 0x800, RZ, 0xfc, !PT ;  /* 0x0000080000287812 */ /* 0x000fc400078efcff */
[----:B------:R1:W-:Y:S01]  /*0c00*/  @!P4 STG.E desc[UR6][R22.64], R39 ;  /* 0x000000271600c986 */ /* 0x0003e2000c101906 */
[----:B------:R-:W-:Y:S01]  /*0c10*/  IMAD.WIDE R44, R45, 0x4, R28 ;  /* 0x000000042d2c7825 */ /* 0x000fe200078e021c */
[C---:B------:R-:W-:Y:S02]  /*0c20*/  LOP3.LUT R38, R0.reuse, 0x700, RZ, 0xfc, !PT ;  /* 0x0000070000267812 */ /* 0x040fe400078efcff */
[----:B------:R-:W-:Y:S01]  /*0c30*/  LOP3.LUT R42, R0, 0x900, RZ, 0xfc, !PT ;  /* 0x00000900002a7812 */ /* 0x000fe200078efcff */
[----:B------:R2:W-:Y:S01]  /*0c40*/  @!P4 STG.E desc[UR6][R24.64], R27 ;  /* 0x0000001b1800c986 */ /* 0x0005e2000c101906 */
[----:B0-----:R-:W-:Y:S01]  /*0c50*/  SHF.R.U32.HI R21, RZ, 0x2, R36 ;  /* 0x00000002ff157819 */ /* 0x001fe20000011624 */
[----:B-1----:R-:W-:-:S03]  /*0c60*/  VIADD R39, R30, UR4 ;  /* 0x000000041e277c36 */ /* 0x002fc60008000000 */
[----:B------:R-:W-:Y:S01]  /*0c70*/  LOP3.LUT R30, R21, 0x1bc, RZ, 0xc0, !PT ;  /* 0x000001bc151e7812 */ /* 0x000fe200078ec0ff */
[----:B------:R0:W-:Y:S01]  /*0c80*/  @!P4 STG.E desc[UR6][R44.64], R26 ;  /* 0x0000001a2c00c986 */ /* 0x0001e2000c101906 */
[C---:B------:R-:W-:Y:S02]  /*0c90*/  LOP3.LUT R41, R0.reuse, 0xb00, RZ, 0xfc, !PT ;  /* 0x00000b0000297812 */ /* 0x040fe400078efcff */
[----:B--2---:R-:W-:Y:S02]  /*0ca0*/  SHF.R.U32.HI R27, RZ, 0x2, R40 ;  /* 0x00000002ff1b7819 */ /* 0x004fe40000011628 */
[----:B------:R-:W-:Y:S02]  /*0cb0*/  SHF.R.U32.HI R25, RZ, 0x2, R42 ;  /* 0x00000002ff197819 */ /* 0x000fe4000001162a */
[----:B------:R-:W-:Y:S02]  /*0cc0*/  LEA R39, R0, R39, 0x2 ;  /* 0x0000002700277211 */ /* 0x000fe400078e10ff */
[----:B------:R-:W-:-:S02]  /*0cd0*/  LOP3.LUT R36, R27, 0x23c, RZ, 0xc0, !PT ;  /* 0x0000023c1b247812 */ /* 0x000fc400078ec0ff */
[----:B0-----:R-:W-:Y:S01]  /*0ce0*/  SHF.R.U32.HI R26, RZ, 0x2, R38 ;  /* 0x00000002ff1a7819 */ /* 0x001fe20000011626 */
[----:B------:R-:W-:Y:S01]  /*0cf0*/  VIADD R27, R30, UR4 ;  /* 0x000000041e1b7c36 */ /* 0x000fe20008000000 */
[----:B------:R-:W-:Y:S01]  /*0d00*/  SHF.R.U32.HI R23, RZ, 0x2, R41 ;  /* 0x00000002ff177819 */ /* 0x000fe20000011629 */
[----:B------:R0:W1:Y:S01]  /*0d10*/  LDS R21, [R39+0x1400] ;  /* 0x0014000027157984 */ /* 0x0000620000000800 */
[----:B------:R-:W-:Y:S02]  /*0d20*/  LOP3.LUT R26, R26, 0x1fc, RZ, 0xc0, !PT ;  /* 0x000001fc1a1a7812 */ /* 0x000fe400078ec0ff */
[----:B------:R-:W-:Y:S01]  /*0d30*/  LOP3.LUT R30, R25, 0x27c, RZ, 0xc0, !PT ;  /* 0x0000027c191e7812 */ /* 0x000fe200078ec0ff */
[----:B------:R-:W-:Y:S01]  /*0d40*/  IMAD R42, R0, 0x4, R27 ;  /* 0x00000004002a7824 */ /* 0x000fe200078e021b */
[----:B------:R-:W-:Y:S01]  /*0d50*/  LOP3.LUT R25, R23, 0x2fc, RZ, 0xc0, !PT ;  /* 0x000002fc17197812 */ /* 0x000fe200078ec0ff */
[----:B------:R-:W-:Y:S01]  /*0d60*/  VIADD R27, R36, UR4 ;  /* 0x00000004241b7c36 */ /* 0x000fe20008000000 */
[----:B------:R-:W-:Y:S01]  /*0d70*/  LOP3.LUT R43, R0, 0xa00, RZ, 0xfc, !PT ;  /* 0x00000a00002b7812 */ /* 0x000fe200078efcff */
[----:B0-----:R-:W-:Y:S01]  /*0d80*/  VIADD R39, R30, UR4 ;  /* 0x000000041e277c36 */ /* 0x001fe20008000000 */
[----:B------:R-:W-:Y:S01]  /*0d90*/  IADD3 R23, R26, UR4, RZ ;  /* 0x000000041a177c10 */ /* 0x000fe2000fffe0ff */
[C---:B------:R-:W-:Y:S01]  /*0da0*/  IMAD R40, R0.reuse, 0x4, R27 ;  /* 0x0000000400287824 */ /* 0x040fe200078e021b */
[----:B------:R-:W-:Y:S01]  /*0db0*/  SHF.R.U32.HI R24, RZ, 0x2, R43 ;  /* 0x00000002ff187819 */ /* 0x000fe2000001162b */
[----:B------:R-:W0:Y:S01]  /*0dc0*/  LDS R42, [R42+0x1800] ;  /* 0x001800002a2a7984 */ /* 0x000e220000000800 */
[----:B------:R-:W-:-:S02]  /*0dd0*/  LEA R38, R0, R23, 0x2 ;  /* 0x0000001700267211 */ /* 0x000fc400078e10ff */
[C---:B------:R-:W-:Y:S01]  /*0de0*/  LOP3.LUT R20, R0.reuse, 0xc00, RZ, 0xfc, !PT ;  /* 0x00000c0000147812 */ /* 0x040fe200078efcff */
[----:B------:R-:W-:Y:S01]  /*0df0*/  LDS R40, [R40+0x2000] ;  /* 0x0020000028287984 */ /* 0x000fe20000000800 */
[C---:B------:R-:W-:Y:S02]  /*0e00*/  LEA R30, R0.reuse, R39, 0x2 ;  /* 0x00000027001e7211 */ /* 0x040fe400078e10ff */
[C---:B------:R-:W-:Y:S01]  /*0e10*/  LOP3.LUT R22, R0.reuse, 0xd00, RZ, 0xfc, !PT ;  /* 0x00000d0000167812 */ /* 0x040fe200078efcff */
[----:B------:R-:W2:Y:S01]  /*0e20*/  LDS R38, [R38+0x1c00] ;  /* 0x001c000026267984 */ /* 0x000ea20000000800 */
[----:B------:R-:W-:Y:S02]  /*0e30*/  LOP3.LUT R3, R0, 0xe00, RZ, 0xfc, !PT ;  /* 0x00000e0000037812 */ /* 0x000fe400078efcff */
[----:B------:R-:W-:Y:S01]  /*0e40*/  LOP3.LUT R24, R24, 0x2bc, RZ, 0xc0, !PT ;  /* 0x000002bc18187812 */ /* 0x000fe200078ec0ff */
[----:B------:R-:W3:Y:S01]  /*0e50*/  LDS R30, [R30+0x2400] ;  /* 0x002400001e1e7984 */ /* 0x000ee20000000800 */
[----:B------:R-:W-:-:S02]  /*0e60*/  LOP3.LUT R2, R0, 0xf00, RZ, 0xfc, !PT ;  /* 0x00000f0000027812 */ /* 0x000fc400078efcff */
[----:B------:R-:W-:Y:S01]  /*0e70*/  SHF.R.U32.HI R20, RZ, 0x2, R20 ;  /* 0x00000002ff147819 */ /* 0x000fe20000011614 */
[----:B------:R-:W-:Y:S01]  /*0e80*/  VIADD R41, R24, UR4 ;  /* 0x0000000418297c36 */ /* 0x000fe20008000000 */
[----:B------:R-:W-:Y:S02]  /*0e90*/  SHF.R.U32.HI R22, RZ, 0x2, R22 ;  /* 0x00000002ff167819 */ /* 0x000fe40000011616 */
[----:B------:R-:W-:Y:S02]  /*0ea0*/  SHF.R.U32.HI R3, RZ, 0x2, R3 ;  /* 0x00000002ff037819 */ /* 0x000fe40000011603 */
[----:B------:R-:W-:Y:S02]  /*0eb0*/  SHF.R.U32.HI R2, RZ, 0x2, R2 ;  /* 0x00000002ff027819 */ /* 0x000fe40000011602 */
[----:B------:R-:W-:Y:S01]  /*0ec0*/  LOP3.LUT R20, R20, 0x33c, RZ, 0xc0, !PT ;  /* 0x0000033c14147812 */ /* 0x000fe200078ec0ff */
[----:B------:R-:W-:Y:S01]  /*0ed0*/  IMAD R36, R0, 0x4, R41 ;  /* 0x0000000400247824 */ /* 0x000fe200078e0229 */
[----:B------:R-:W-:-:S02]  /*0ee0*/  LOP3.LUT R22, R22, 0x37c, RZ, 0xc0, !PT ;  /* 0x0000037c16167812 */ /* 0x000fc400078ec0ff */
[----:B------:R-:W-:Y:S02]  /*0ef0*/  LOP3.LUT R3, R3, 0x3bc, RZ, 0xc0, !PT ;  /* 0x000003bc03037812 */ /* 0x000fe400078ec0ff */
[----:B------:R-:W-:Y:S01]  /*0f00*/  IADD3 R45, R25, UR4, RZ ;  /* 0x00000004192d7c10 */ /* 0x000fe2000fffe0ff */
[----:B------:R-:W-:Y:S01]  /*0f10*/  VIADD R43, R20, UR4 ;  /* 0x00000004142b7c36 */ /* 0x000fe20008000000 */
[----:B------:R-:W-:Y:S01]  /*0f20*/  LOP3.LUT R2, R2, 0x3fc, RZ, 0xc0, !PT ;  /* 0x000003fc02027812 */ /* 0x000fe200078ec0ff */
[----:B------:R-:W-:Y:S01]  /*0f30*/  VIADD R39, R3, UR4 ;  /* 0x0000000403277c36 */ /* 0x000fe20008000000 */
[----:B------:R-:W-:Y:S01]  /*0f40*/  IADD3 R22, R22, UR4, RZ ;  /* 0x0000000416167c10 */ /* 0x000fe2000fffe0ff */
[----:B------:R-:W4:Y:S01]  /*0f50*/  LDS R36, [R36+0x2800] ;  /* 0x0028000024247984 */ /* 0x000f220000000800 */
[C---:B------:R-:W-:Y:S01]  /*0f60*/  LEA R45, R0.reuse, R45, 0x2 ;  /* 0x0000002d002d7211 */ /* 0x040fe200078e10ff */
[----:B------:R-:W-:Y:S01]  /*0f70*/  IMAD R43, R0, 0x4, R43 ;  /* 0x00000004002b7824 */ /* 0x000fe200078e022b */
[----:B------:R-:W-:-:S02]  /*0f80*/  LOP3.LUT R27, R34, 0x50, RZ, 0xfc, !PT ;  /* 0x00000050221b7812 */ /* 0x000fc400078efcff */
[----:B------:R-:W-:Y:S01]  /*0f90*/  IADD3 R25, R2, UR4, RZ ;  /* 0x0000000402197c10 */ /* 0x000fe2000fffe0ff */
[C---:B------:R-:W-:Y:S01]  /*0fa0*/  IMAD R39, R0.reuse, 0x4, R39 ;  /* 0x0000000400277824 */ /* 0x040fe200078e0227 */
[C---:B------:R-:W-:Y:S01]  /*0fb0*/  LEA R41, R0.reuse, R22, 0x2 ;  /* 0x0000001600297211 */ /* 0x040fe200078e10ff */
[----:B------:R-:W-:Y:S01]  /*0fc0*/  IMAD R27, R27, 0x9, R32 ;  /* 0x000000091b1b7824 */ /* 0x000fe200078e0220 */
[----:B------:R-:W-:Y:S01]  /*0fd0*/  LEA R0, R0, R25, 0x2 ;  /* 0x0000001900007211 */ /* 0x000fe200078e10ff */
[----:B------:R-:W5:Y:S01]  /*0fe0*/  LDS R45, [R45+0x2c00] ;  /* 0x002c00002d2d7984 */ /* 0x000f620000000800 */
[C---:B------:R-:W-:Y:S01]  /*0ff0*/  LOP3.LUT R23, R34.reuse, 0x60, RZ, 0xfc, !PT ;  /* 0x0000006022177812 */ /* 0x040fe200078efcff */
[----:B------:R-:W-:Y:S02]  /*1000*/  IMAD.WIDE R2, R27, 0x4, R28 ;  /* 0x000000041b027825 */ /* 0x000fe400078e021c */
[----:B------:R-:W0:Y:S01]  /*1010*/  LDS R43, [R43+0x3000] ;  /* 0x003000002b2b7984 */ /* 0x000e220000000800 */
[----:B------:R-:W-:Y:S01]  /*1020*/  LOP3.LUT R25, R34, 0x70, RZ, 0xfc, !PT ;  /* 0x0000007022197812 */ /* 0x000fe200078efcff */
[----:B------:R-:W-:-:S02]  /*1030*/  IMAD R27, R23, 0x9, R32 ;  /* 0x00000009171b7824 */ /* 0x000fc400078e0220 */
[----:B------:R-:W2:Y:S01]  /*1040*/  LDS R41, [R41+0x3400] ;  /* 0x0034000029297984 */ /* 0x000ea20000000800 */
[----:B------:R-:W-:-:S03]  /*1050*/  LOP3.LUT R23, R34, 0x80, RZ, 0xfc, !PT ;  /* 0x0000008022177812 */ /* 0x000fc600078efcff */
[----:B------:R-:W3:Y:S04]  /*1060*/  LDS R39, [R39+0x3800] ;  /* 0x0038000027277984 */ /* 0x000ee80000000800 */
[----:B------:R-:W3:Y:S01]  /*1070*/  LDS R0, [R0+0x3c00] ;  /* 0x003c000000007984 */ /* 0x000ee20000000800 */
[----:B------:R-:W-:Y:S01]  /*1080*/  LOP3.LUT R20, R34, 0x90, RZ, 0xfc, !PT ;  /* 0x0000009022147812 */ /* 0x000fe200078efcff */
[----:B------:R-:W-:Y:S02]  /*1090*/  IMAD R25, R25, 0x9, R32 ;  /* 0x0000000919197824 */ /* 0x000fe400078e0220 */
[----:B-1----:R1:W-:Y:S01]  /*10a0*/  @!P4 STG.E desc[UR6][R2.64], R21 ;  /* 0x000000150200c986 */ /* 0x0023e2000c101906 */
[----:B------:R-:W-:-:S04]  /*10b0*/  IMAD.WIDE R26, R27, 0x4, R28 ;  /* 0x000000041b1a7825 */ /* 0x000fc800078e021c */
[----:B-1----:R-:W-:Y:S02]  /*10c0*/  IMAD R3, R23, 0x9, R32 ;  /* 0x0000000917037824 */ /* 0x002fe400078e0220 */
[----:B------:R-:W-:-:S04]  /*10d0*/  IMAD.WIDE R22, R25, 0x4, R28 ;  /* 0x0000000419167825 */ /* 0x000fc800078e021c */
[----:B------:R-:W-:Y:S02]  /*10e0*/  IMAD R21, R20, 0x9, R32 ;  /* 0x0000000914157824 */ /* 0x000fe400078e0220 */
[--C-:B------:R-:W-:Y:S02]  /*10f0*/  IMAD.WIDE R24, R3, 0x4, R28.reuse ;  /* 0x0000000403187825 */ /* 0x100fe400078e021c */
[----:B------:R-:W1:Y:S02]  /*1100*/  LDC.64 R2, c[0x0][0x228] ;  /* 0x00008a00ff027b82 */ /* 0x000e640000000a00 */
[----:B------:R-:W-:Y:S01]  /*1110*/  IMAD.WIDE R20, R21, 0x4, R28 ;  /* 0x0000000415147825 */ /* 0x000fe200078e021c */
[----:B0-----:R0:W-:Y:S01]  /*1120*/  @!P4 STG.E desc[UR6][R26.64], R42 ;  /* 0x0000002a1a00c986 */ /* 0x0011e2000c101906 */
[----:B------:R-:W-:-:S03]  /*1130*/  LOP3.LUT R44, R34, 0xa0, RZ, 0xfc, !PT ;  /* 0x000000a0222c7812 */ /* 0x000fc600078efcff */
[----:B--2---:R2:W-:Y:S04]  /*1140*/  @!P4 STG.E desc[UR6][R22.64], R38 ;  /* 0x000000261600c986 */ /* 0x0045e8000c101906 */
[----:B------:R-:W-:Y:S01]  /*1150*/  @!P4 STG.E desc[UR6][R24.64], R40 ;  /* 0x000000281800c986 */ /* 0x000fe2000c101906 */
[----:B------:R-:W-:-:S03]  /*1160*/  IMAD R44, R44, 0x9, R32 ;  /* 0x000000092c2c7824 */ /* 0x000fc600078e0220 */
[----:B---3--:R3:W-:Y:S01]  /*1170*/  @!P4 STG.E desc[UR6][R20.64], R30 ;  /* 0x0000001e1400c986 */ /* 0x0087e2000c101906 */
[C---:B0-----:R-:W-:Y:S02]  /*1180*/  LOP3.LUT R27, R34.reuse, 0xc0, RZ, 0xfc, !PT ;  /* 0x000000c0221b7812 */ /* 0x041fe400078efcff */
[----:B------:R-:W-:Y:S01]  /*1190*/  LOP3.LUT R26, R34, 0xd0, RZ, 0xfc, !PT ;  /* 0x000000d0221a7812 */ /* 0x000fe200078efcff */
[----:B--2---:R-:W-:Y:S01]  /*11a0*/  IMAD.WIDE R22, R44, 0x4, R28 ;  /* 0x000000042c167825 */ /* 0x004fe200078e021c */
[C---:B------:R-:W-:Y:S02]  /*11b0*/  LOP3.LUT R42, R34.reuse, 0xe0, RZ, 0xfc, !PT ;  /* 0x000000e0222a7812 */ /* 0x040fe400078efcff */
[C---:B---3--:R-:W-:Y:S02]  /*11c0*/  LOP3.LUT R21, R34.reuse, 0xb0, RZ, 0xfc, !PT ;  /* 0x000000b022157812 */ /* 0x048fe400078efcff */
[----:B------:R-:W-:Y:S01]  /*11d0*/  LOP3.LUT R34, R34, 0xf0, RZ, 0xfc, !PT ;  /* 0x000000f022227812 */ /* 0x000fe200078efcff */
[----:B------:R-:W-:-:S02]  /*11e0*/  IMAD R27, R27, 0x9, R32 ;  /* 0x000000091b1b7824 */ /* 0x000fc400078e0220 */
[--C-:B------:R-:W-:Y:S02]  /*11f0*/  IMAD R38, R21, 0x9, R32.reuse ;  /* 0x0000000915267824 */ /* 0x100fe400078e0220 */
[--C-:B------:R-:W-:Y:S01]  /*1200*/  IMAD R25, R26, 0x9, R32.reuse ;  /* 0x000000091a197824 */ /* 0x100fe200078e0220 */
[----:B----4-:R0:W-:Y:S01]  /*1210*/  @!P4 STG.E desc[UR6][R22.64], R36 ;  /* 0x000000241600c986 */ /* 0x0101e2000c101906 */
[----:B------:R-:W-:Y:S02]  /*1220*/  IMAD R26, R42, 0x9, R32 ;  /* 0x000000092a1a7824 */ /* 0x000fe400078e0220 */
[----:B------:R-:W-:-:S04]  /*1230*/  IMAD.WIDE R20, R38, 0x4, R28 ;  /* 0x0000000426147825 */ /* 0x000fc800078e021c */
[----:B------:R-:W-:Y:S02]  /*1240*/  IMAD R34, R34, 0x9, R32 ;  /* 0x0000000922227824 */ /* 0x000fe400078e0220 */
[--C-:B------:R-:W-:Y:S01]  /*1250*/  IMAD.WIDE R24, R25, 0x4, R28.reuse ;  /* 0x0000000419187825 */ /* 0x100fe200078e021c */
[----:B-----5:R1:W-:Y:S03]  /*1260*/  @!P4 STG.E desc[UR6][R20.64], R45 ;  /* 0x0000002d1400c986 */ /* 0x0203e6000c101906 */
[----:B0-----:R-:W-:-:S04]  /*1270*/  IMAD.WIDE R22, R27, 0x4, R28 ;  /* 0x000000041b167825 */ /* 0x001fc800078e021c */
[--C-:B------:R-:W-:Y:S01]  /*1280*/  IMAD.WIDE R26, R26, 0x4, R28.reuse ;  /* 0x000000041a1a7825 */ /* 0x100fe200078e021c */
[----:B------:R0:W-:Y:S03]  /*1290*/  @!P4 STG.E desc[UR6][R22.64], R43 ;  /* 0x0000002b1600c986 */ /* 0x0001e6000c101906 */
[----:B------:R-:W-:Y:S01]  /*12a0*/  IMAD.WIDE R28, R34, 0x4, R28 ;  /* 0x00000004221c7825 */ /* 0x000fe200078e021c */
[----:B------:R0:W-:Y:S03]  /*12b0*/  @!P4 STG.E desc[UR6][R24.64], R41 ;  /* 0x000000291800c986 */ /* 0x0001e6000c101906 */
[--C-:B-1----:R-:W-:Y:S01]  /*12c0*/  IMAD.WIDE R20, R37, 0x4, R2.reuse ;  /* 0x0000000425147825 */ /* 0x102fe200078e0202 */
[----:B------:R0:W-:Y:S03]  /*12d0*/  @!P4 STG.E desc[UR6][R26.64], R39 ;  /* 0x000000271a00c986 */ /* 0x0001e6000c101906 */
[--C-:B------:R-:W-:Y:S01]  /*12e0*/  IMAD.WIDE R30, R31, 0x4, R2.reuse ;  /* 0x000000041f1e7825 */ /* 0x100fe200078e0202 */
[----:B------:R0:W-:Y:S03]  /*12f0*/  @!P4 STG.E desc[UR6][R28.64], R0 ;  /* 0x000000001c00c986 */ /* 0x0001e6000c101906 */
[--C-:B------:R-:W-:Y:S01]  /*1300*/  IMAD.WIDE R32, R33, 0x4, R2.reuse ;  /* 0x0000000421207825 */ /* 0x100fe200078e0202 */
[----:B------:R0:W-:Y:S04]  /*1310*/  @!P3 STG.E.128 desc[UR6][R20.64], R16 ;  /* 0x000000101400b986 */ /* 0x0001e8000c101d06 */
[----:B------:R0:W-:Y:S01]  /*1320*/  @!P2 STG.E.128 desc[UR6][R30.64], R12 ;  /* 0x0000000c1e00a986 */ /* 0x0001e2000c101d06 */
[----:B------:R-:W-:-:S03]  /*1330*/  IMAD.WIDE R2, R35, 0x4, R2 ;  /* 0x0000000423027825 */ /* 0x000fc600078e0202 */
[----:B------:R0:W-:Y:S02]  /*1340*/  @!P1 STG.E.128 desc[UR6][R32.64], R8 ;  /* 0x0000000820009986 */ /* 0x0001e4000c101d06 */
[----:B0-----:R-:W-:Y:S05]  /*1350*/  @P0 EXIT ;  /* 0x000000000000094d */ /* 0x001fea0003800000 */
[----:B------:R-:W-:Y:S01]  /*1360*/  STG.E.128 desc[UR6][R2.64], R4 ;  /* 0x0000000402007986 */ /* 0x000fe2000c101d06 */
[----:B------:R-:W-:Y:S05]  /*1370*/  EXIT ;  /* 0x000000000000794d */ /* 0x000fea0003800000 */
.L_x_0:
[----:B------:R-:W-:-:S00]  /*1380*/  BRA `(.L_x_0) ;  /* 0xfffffffc00fc7947 */ /* 0x000fc0000383ffff */
[----:B------:R-:W-:-:S00]  /*1390*/  NOP ;  /* 0x0000000000007918 */ /* 0x000fc00000000000 */
        /* <DEDUP_REMOVED lines=14> */
.L_x_1:


//--------------------- .nv.shared.triton_poi_fused_convolution_div_14 --------------------------
	.section	.nv.shared.triton_poi_fused_convolution_div_14,"aw",@nobits
	.sectionflags	@""
	.align	16
	.zero		1024


//--------------------- .nv.constant0.triton_poi_fused_convolution_div_14 --------------------------
	.section	.nv.constant0.triton_poi_fused_convolution_div_14,"a",@progbits
	.sectionflags	@""
	.align	4
.nv.constant0.triton_poi_fused_convolution_div_14:
	.zero		568
